//
// Generated by NVIDIA NVVM Compiler
//
// Compiler Build ID: CL-36424714
// Cuda compilation tools, release 13.0, V13.0.88
// Based on NVVM 20.0.0
//

.version 9.0
.target sm_100
.address_size 64

	// .globl	_Z10tanh_naivePfS_ii
// _ZZ20tanh_optimized_finalPfS_iiE4tile has been demoted

.visible .entry _Z10tanh_naivePfS_ii(
	.param .u64 .ptr .align 1 _Z10tanh_naivePfS_ii_param_0,
	.param .u64 .ptr .align 1 _Z10tanh_naivePfS_ii_param_1,
	.param .u32 _Z10tanh_naivePfS_ii_param_2,
	.param .u32 _Z10tanh_naivePfS_ii_param_3
)
{
	.reg .pred 	%p<4>;
	.reg .b32 	%r<14>;
	.reg .b32 	%f<17>;
	.reg .b64 	%rd<8>;

	ld.param.u64 	%rd1, [_Z10tanh_naivePfS_ii_param_0];
	ld.param.u64 	%rd2, [_Z10tanh_naivePfS_ii_param_1];
	ld.param.u32 	%r2, [_Z10tanh_naivePfS_ii_param_2];
	ld.param.u32 	%r3, [_Z10tanh_naivePfS_ii_param_3];
	mov.u32 	%r4, %ctaid.y;
	mov.u32 	%r5, %ntid.y;
	mov.u32 	%r6, %tid.y;
	mad.lo.s32 	%r7, %r4, %r5, %r6;
	mov.u32 	%r8, %ctaid.x;
	mov.u32 	%r9, %ntid.x;
	mov.u32 	%r10, %tid.x;
	mad.lo.s32 	%r11, %r8, %r9, %r10;
	mad.lo.s32 	%r1, %r3, %r7, %r11;
	setp.ge.s32 	%p1, %r7, %r2;
	setp.ge.s32 	%p2, %r11, %r3;
	or.pred  	%p3, %p1, %p2;
	@%p3 bra 	$L__BB0_2;
	cvta.to.global.u64 	%rd3, %rd1;
	cvta.to.global.u64 	%rd4, %rd2;
	mul.wide.s32 	%rd5, %r1, 4;
	add.s64 	%rd6, %rd3, %rd5;
	ld.global.f32 	%f1, [%rd6];
	add.f32 	%f2, %f1, %f1;
	fma.rn.f32 	%f3, %f2, 0f3BBB989D, 0f3F000000;
	cvt.sat.f32.f32 	%f4, %f3;
	mov.f32 	%f5, 0f4B400001;
	mov.f32 	%f6, 0f437C0000;
	fma.rm.f32 	%f7, %f4, %f6, %f5;
	add.f32 	%f8, %f7, 0fCB40007F;
	neg.f32 	%f9, %f8;
	fma.rn.f32 	%f10, %f2, 0f3FB8AA3B, %f9;
	fma.rn.f32 	%f11, %f2, 0f32A57060, %f10;
	mov.b32 	%r12, %f7;
	shl.b32 	%r13, %r12, 23;
	mov.b32 	%f12, %r13;
	ex2.approx.ftz.f32 	%f13, %f11;
	fma.rn.f32 	%f14, %f13, %f12, 0fBF800000;
	fma.rn.f32 	%f15, %f13, %f12, 0f3F800000;
	div.rn.f32 	%f16, %f14, %f15;
	add.s64 	%rd7, %rd4, %rd5;
	st.global.f32 	[%rd7], %f16;
$L__BB0_2:
	ret;

}
	// .globl	_Z20tanh_optimized_finalPfS_ii
.visible .entry _Z20tanh_optimized_finalPfS_ii(
	.param .u64 .ptr .align 1 _Z20tanh_optimized_finalPfS_ii_param_0,
	.param .u64 .ptr .align 1 _Z20tanh_optimized_finalPfS_ii_param_1,
	.param .u32 _Z20tanh_optimized_finalPfS_ii_param_2,
	.param .u32 _Z20tanh_optimized_finalPfS_ii_param_3
)
{
	.reg .pred 	%p<7>;
	.reg .b32 	%r<18>;
	.reg .b32 	%f<19>;
	.reg .b64 	%rd<9>;
	// demoted variable
	.shared .align 4 .b8 _ZZ20tanh_optimized_finalPfS_iiE4tile[1088];
	ld.param.u64 	%rd1, [_Z20tanh_optimized_finalPfS_ii_param_0];
	ld.param.u64 	%rd2, [_Z20tanh_optimized_finalPfS_ii_param_1];
	ld.param.u32 	%r3, [_Z20tanh_optimized_finalPfS_ii_param_2];
	ld.param.u32 	%r4, [_Z20tanh_optimized_finalPfS_ii_param_3];
	mov.u32 	%r5, %ctaid.y;
	mov.u32 	%r6, %ntid.y;
	mov.u32 	%r7, %tid.y;
	mad.lo.s32 	%r8, %r5, %r6, %r7;
	mov.u32 	%r9, %ctaid.x;
	mov.u32 	%r10, %ntid.x;
	mov.u32 	%r11, %tid.x;
	mad.lo.s32 	%r12, %r9, %r10, %r11;
	mad.lo.s32 	%r1, %r4, %r8, %r12;
	setp.lt.s32 	%p2, %r8, %r3;
	setp.lt.s32 	%p3, %r12, %r4;
	and.pred  	%p1, %p2, %p3;
	mov.u32 	%r13, _ZZ20tanh_optimized_finalPfS_iiE4tile;
	mad.lo.s32 	%r14, %r7, 68, %r13;
	shl.b32 	%r15, %r11, 2;
	add.s32 	%r2, %r14, %r15;
	not.pred 	%p4, %p1;
	@%p4 bra 	$L__BB1_2;
	cvta.to.global.u64 	%rd3, %rd1;
	mul.wide.s32 	%rd4, %r1, 4;
	add.s64 	%rd5, %rd3, %rd4;
	ld.global.f32 	%f1, [%rd5];
	st.shared.f32 	[%r2], %f1;
$L__BB1_2:
	bar.sync 	0;
	@%p4 bra 	$L__BB1_4;
	ld.shared.f32 	%f2, [%r2];
	add.f32 	%f3, %f2, %f2;
	fma.rn.f32 	%f4, %f3, 0f3BBB989D, 0f3F000000;
	cvt.sat.f32.f32 	%f5, %f4;
	mov.f32 	%f6, 0f4B400001;
	mov.f32 	%f7, 0f437C0000;
	fma.rm.f32 	%f8, %f5, %f7, %f6;
	add.f32 	%f9, %f8, 0fCB40007F;
	neg.f32 	%f10, %f9;
	fma.rn.f32 	%f11, %f3, 0f3FB8AA3B, %f10;
	fma.rn.f32 	%f12, %f3, 0f32A57060, %f11;
	mov.b32 	%r16, %f8;
	shl.b32 	%r17, %r16, 23;
	mov.b32 	%f13, %r17;
	ex2.approx.ftz.f32 	%f14, %f12;
	fma.rn.f32 	%f15, %f14, %f13, 0fBF800000;
	fma.rn.f32 	%f16, %f14, %f13, 0f3F800000;
	div.rn.f32 	%f17, %f15, %f16;
	st.shared.f32 	[%r2], %f17;
$L__BB1_4:
	bar.sync 	0;
	@%p4 bra 	$L__BB1_6;
	ld.shared.f32 	%f18, [%r2];
	cvta.to.global.u64 	%rd6, %rd2;
	mul.wide.s32 	%rd7, %r1, 4;
	add.s64 	%rd8, %rd6, %rd7;
	st.global.f32 	[%rd8], %f18;
$L__BB1_6:
	ret;

}


// ===== COMPILED SASS (sm_100) =====

	.target	sm_100

	.elftype	@"ET_EXEC"


//--------------------- .note.nv.tkinfo           --------------------------
	.section	.note.nv.tkinfo,"",@"SHT_NOTE"
	.sectionflags	@"SHF_NOTE_NV_TKINFO"
	.tkinfo
        /*0018*/ 	.word	0x00000002
        /*0030*/ 	.string	""
        /*0030*/ 	.string	"ptxas"
        /*0030*/ 	.string	"Cuda compilation tools, release 13.0, V13.0.88"
        /*0030*/ 	.string	"Build cuda_13.0.r13.0/compiler.36424714_0"
        /*0030*/ 	.string	"-arch sm_100 -m 64 "



//--------------------- .note.nv.cuinfo           --------------------------
	.section	.note.nv.cuinfo,"",@"SHT_NOTE"
	.sectionflags	@"SHF_NOTE_NV_CUINFO"
        /*0018*/ 	.short	0x0002
        /*001a*/ 	.short	0x0064
        /*001c*/ 	.short	0x0082
	.zero		2


//--------------------- .nv.info                  --------------------------
	.section	.nv.info,"",@"SHT_CUDA_INFO"
	.align	4


	//----- nvinfo : EIATTR_REGCOUNT
	.align		4
        /*0000*/ 	.byte	0x04, 0x2f
        /*0002*/ 	.short	(.L_1 - .L_0)
	.align		4
.L_0:
        /*0004*/ 	.word	index@(_Z10tanh_naivePfS_ii)
        /*0008*/ 	.word	0x00000010


	//----- nvinfo : EIATTR_FRAME_SIZE
	.align		4
.L_1:
        /*000c*/ 	.byte	0x04, 0x11
        /*000e*/ 	.short	(.L_3 - .L_2)
	.align		4
.L_2:
        /*0010*/ 	.word	index@($__internal_1_$__cuda_sm3x_div_rn_noftz_f32_slowpath)
        /*0014*/ 	.word	0x00000000


	//----- nvinfo : EIATTR_FRAME_SIZE
	.align		4
.L_3:
        /*0018*/ 	.byte	0x04, 0x11
        /*001a*/ 	.short	(.L_5 - .L_4)
	.align		4
.L_4:
        /*001c*/ 	.word	index@(_Z10tanh_naivePfS_ii)
        /*0020*/ 	.word	0x00000000


	//----- nvinfo : EIATTR_REGCOUNT
	.align		4
.L_5:
        /*0024*/ 	.byte	0x04, 0x2f
        /*0026*/ 	.short	(.L_7 - .L_6)
	.align		4
.L_6:
        /*0028*/ 	.word	index@(_Z20tanh_optimized_finalPfS_ii)
        /*002c*/ 	.word	0x00000010


	//----- nvinfo : EIATTR_FRAME_SIZE
	.align		4
.L_7:
        /*0030*/ 	.byte	0x04, 0x11
        /*0032*/ 	.short	(.L_9 - .L_8)
	.align		4
.L_8:
        /*0034*/ 	.word	index@($__internal_0_$__cuda_sm3x_div_rn_noftz_f32_slowpath)
        /*0038*/ 	.word	0x00000000


	//----- nvinfo : EIATTR_FRAME_SIZE
	.align		4
.L_9:
        /*003c*/ 	.byte	0x04, 0x11
        /*003e*/ 	.short	(.L_11 - .L_10)
	.align		4
.L_10:
        /*0040*/ 	.word	index@(_Z20tanh_optimized_finalPfS_ii)
        /*0044*/ 	.word	0x00000000


	//----- nvinfo : EIATTR_MIN_STACK_SIZE
	.align		4
.L_11:
        /*0048*/ 	.byte	0x04, 0x12
        /*004a*/ 	.short	(.L_13 - .L_12)
	.align		4
.L_12:
        /*004c*/ 	.word	index@(_Z20tanh_optimized_finalPfS_ii)
        /*0050*/ 	.word	0x00000000


	//----- nvinfo : EIATTR_MIN_STACK_SIZE
	.align		4
.L_13:
        /*0054*/ 	.byte	0x04, 0x12
        /*0056*/ 	.short	(.L_15 - .L_14)
	.align		4
.L_14:
        /*0058*/ 	.word	index@(_Z10tanh_naivePfS_ii)
        /*005c*/ 	.word	0x00000000
.L_15:


//--------------------- .nv.compat                --------------------------
	.section	.nv.compat,"",@"SHT_CUDA_COMPAT_INFO"
	.align	4
        /*0000*/ 	.byte	0x02, 0x09, 0x00, 0x00, 0x02, 0x02, 0x01, 0x00, 0x02, 0x05, 0x05, 0x00, 0x03, 0x07, 0x01, 0x01
        /*0010*/ 	.byte	0x02, 0x03, 0x00, 0x00, 0x02, 0x06, 0x01, 0x00, 0x04, 0x0b, 0x08, 0x00, 0x01, 0x00, 0x00, 0x00
        /*0020*/ 	.byte	0x00, 0x00, 0x00, 0x00


//--------------------- .nv.info._Z20tanh_optimized_finalPfS_ii --------------------------
	.section	.nv.info._Z20tanh_optimized_finalPfS_ii,"",@"SHT_CUDA_INFO"
	.sectionflags	@""
	.align	4


	//----- nvinfo : EIATTR_CUDA_API_VERSION
	.align		4
        /*0000*/ 	.byte	0x04, 0x37
        /*0002*/ 	.short	(.L_17 - .L_16)
.L_16:
        /*0004*/ 	.word	0x00000082


	//----- nvinfo : EIATTR_KPARAM_INFO
	.align		4
.L_17:
        /*0008*/ 	.byte	0x04, 0x17
        /*000a*/ 	.short	(.L_19 - .L_18)
.L_18:
        /*000c*/ 	.word	0x00000000
        /*0010*/ 	.short	0x0003
        /*0012*/ 	.short	0x0014
        /*0014*/ 	.byte	0x00, 0xf0, 0x11, 0x00


	//----- nvinfo : EIATTR_KPARAM_INFO
	.align		4
.L_19:
        /*0018*/ 	.byte	0x04, 0x17
        /*001a*/ 	.short	(.L_21 - .L_20)
.L_20:
        /*001c*/ 	.word	0x00000000
        /*0020*/ 	.short	0x0002
        /*0022*/ 	.short	0x0010
        /*0024*/ 	.byte	0x00, 0xf0, 0x11, 0x00


	//----- nvinfo : EIATTR_KPARAM_INFO
	.align		4
.L_21:
        /*0028*/ 	.byte	0x04, 0x17
        /*002a*/ 	.short	(.L_23 - .L_22)
.L_22:
        /*002c*/ 	.word	0x00000000
        /*0030*/ 	.short	0x0001
        /*0032*/ 	.short	0x0008
        /*0034*/ 	.byte	0x00, 0xf5, 0x21, 0x00


	//----- nvinfo : EIATTR_KPARAM_INFO
	.align		4
.L_23:
        /*0038*/ 	.byte	0x04, 0x17
        /*003a*/ 	.short	(.L_25 - .L_24)
.L_24:
        /*003c*/ 	.word	0x00000000
        /*0040*/ 	.short	0x0000
        /*0042*/ 	.short	0x0000
        /*0044*/ 	.byte	0x00, 0xf5, 0x21, 0x00


	//----- nvinfo : EIATTR_SPARSE_MMA_MASK
	.align		4
.L_25:
        /*0048*/ 	.byte	0x03, 0x50
        /*004a*/ 	.short	0x0000


	//----- nvinfo : EIATTR_MAXREG_COUNT
	.align		4
        /*004c*/ 	.byte	0x03, 0x1b
        /*004e*/ 	.short	0x00ff


	//----- nvinfo : EIATTR_NUM_BARRIERS
	.align		4
        /*0050*/ 	.byte	0x02, 0x4c
        /*0052*/ 	.byte	0x01
	.zero		1


	//----- nvinfo : EIATTR_MERCURY_ISA_VERSION
	.align		4
        /*0054*/ 	.byte	0x03, 0x5f
        /*0056*/ 	.short	0x0101


	//----- nvinfo : EIATTR_VRC_CTA_INIT_COUNT
	.align		4
        /*0058*/ 	.byte	0x02, 0x4a
	.zero		1
	.zero		1


	//----- nvinfo : EIATTR_EXIT_INSTR_OFFSETS
	.align		4
        /*005c*/ 	.byte	0x04, 0x1c
        /*005e*/ 	.short	(.L_27 - .L_26)


	//   ....[0]....
.L_26:
        /*0060*/ 	.word	0x00000370


	//   ....[1]....
        /*0064*/ 	.word	0x000003c0


	//----- nvinfo : EIATTR_CRS_STACK_SIZE
	.align		4
.L_27:
        /*0068*/ 	.byte	0x04, 0x1e
        /*006a*/ 	.short	(.L_29 - .L_28)
.L_28:
        /*006c*/ 	.word	0x00000000


	//----- nvinfo : EIATTR_CBANK_PARAM_SIZE
	.align		4
.L_29:
        /*0070*/ 	.byte	0x03, 0x19
        /*0072*/ 	.short	0x0018


	//----- nvinfo : EIATTR_PARAM_CBANK
	.align		4
        /*0074*/ 	.byte	0x04, 0x0a
        /*0076*/ 	.short	(.L_31 - .L_30)
	.align		4
.L_30:
        /*0078*/ 	.word	index@(.nv.constant0._Z20tanh_optimized_finalPfS_ii)
        /*007c*/ 	.short	0x0380
        /*007e*/ 	.short	0x0018


	//----- nvinfo : EIATTR_SW_WAR
	.align		4
.L_31:
        /*0080*/ 	.byte	0x04, 0x36
        /*0082*/ 	.short	(.L_33 - .L_32)
.L_32:
        /*0084*/ 	.word	0x00000008
.L_33:


//--------------------- .nv.info._Z10tanh_naivePfS_ii --------------------------
	.section	.nv.info._Z10tanh_naivePfS_ii,"",@"SHT_CUDA_INFO"
	.sectionflags	@""
	.align	4


	//----- nvinfo : EIATTR_CUDA_API_VERSION
	.align		4
        /*0000*/ 	.byte	0x04, 0x37
        /*0002*/ 	.short	(.L_35 - .L_34)
.L_34:
        /*0004*/ 	.word	0x00000082


	//----- nvinfo : EIATTR_KPARAM_INFO
	.align		4
.L_35:
        /*0008*/ 	.byte	0x04, 0x17
        /*000a*/ 	.short	(.L_37 - .L_36)
.L_36:
        /*000c*/ 	.word	0x00000000
        /*0010*/ 	.short	0x0003
        /*0012*/ 	.short	0x0014
        /*0014*/ 	.byte	0x00, 0xf0, 0x11, 0x00


	//----- nvinfo : EIATTR_KPARAM_INFO
	.align		4
.L_37:
        /*0018*/ 	.byte	0x04, 0x17
        /*001a*/ 	.short	(.L_39 - .L_38)
.L_38:
        /*001c*/ 	.word	0x00000000
        /*0020*/ 	.short	0x0002
        /*0022*/ 	.short	0x0010
        /*0024*/ 	.byte	0x00, 0xf0, 0x11, 0x00


	//----- nvinfo : EIATTR_KPARAM_INFO
	.align		4
.L_39:
        /*0028*/ 	.byte	0x04, 0x17
        /*002a*/ 	.short	(.L_41 - .L_40)
.L_40:
        /*002c*/ 	.word	0x00000000
        /*0030*/ 	.short	0x0001
        /*0032*/ 	.short	0x0008
        /*0034*/ 	.byte	0x00, 0xf5, 0x21, 0x00


	//----- nvinfo : EIATTR_KPARAM_INFO
	.align		4
.L_41:
        /*0038*/ 	.byte	0x04, 0x17
        /*003a*/ 	.short	(.L_43 - .L_42)
.L_42:
        /*003c*/ 	.word	0x00000000
        /*0040*/ 	.short	0x0000
        /*0042*/ 	.short	0x0000
        /*0044*/ 	.byte	0x00, 0xf5, 0x21, 0x00


	//----- nvinfo : EIATTR_SPARSE_MMA_MASK
	.align		4
.L_43:
        /*0048*/ 	.byte	0x03, 0x50
        /*004a*/ 	.short	0x0000


	//----- nvinfo : EIATTR_MAXREG_COUNT
	.align		4
        /*004c*/ 	.byte	0x03, 0x1b
        /*004e*/ 	.short	0x00ff


	//----- nvinfo : EIATTR_MERCURY_ISA_VERSION
	.align		4
        /*0050*/ 	.byte	0x03, 0x5f
        /*0052*/ 	.short	0x0101


	//----- nvinfo : EIATTR_VRC_CTA_INIT_COUNT
	.align		4
        /*0054*/ 	.byte	0x02, 0x4a
	.zero		1
	.zero		1


	//----- nvinfo : EIATTR_EXIT_INSTR_OFFSETS
	.align		4
        /*0058*/ 	.byte	0x04, 0x1c
        /*005a*/ 	.short	(.L_45 - .L_44)


	//   ....[0]....
.L_44:
        /*005c*/ 	.word	0x000000d0


	//   ....[1]....
        /*0060*/ 	.word	0x000002e0


	//----- nvinfo : EIATTR_CRS_STACK_SIZE
	.align		4
.L_45:
        /*0064*/ 	.byte	0x04, 0x1e
        /*0066*/ 	.short	(.L_47 - .L_46)
.L_46:
        /*0068*/ 	.word	0x00000000


	//----- nvinfo : EIATTR_CBANK_PARAM_SIZE
	.align		4
.L_47:
        /*006c*/ 	.byte	0x03, 0x19
        /*006e*/ 	.short	0x0018


	//----- nvinfo : EIATTR_PARAM_CBANK
	.align		4
        /*0070*/ 	.byte	0x04, 0x0a
        /*0072*/ 	.short	(.L_49 - .L_48)
	.align		4
.L_48:
        /*0074*/ 	.word	index@(.nv.constant0._Z10tanh_naivePfS_ii)
        /*0078*/ 	.short	0x0380
        /*007a*/ 	.short	0x0018


	//----- nvinfo : EIATTR_SW_WAR
	.align		4
.L_49:
        /*007c*/ 	.byte	0x04, 0x36
        /*007e*/ 	.short	(.L_51 - .L_50)
.L_50:
        /*0080*/ 	.word	0x00000008
.L_51:


//--------------------- .nv.callgraph             --------------------------
	.section	.nv.callgraph,"",@"SHT_CUDA_CALLGRAPH"
	.align	4
	.sectionentsize	8
	.align		4
        /*0000*/ 	.word	0x00000000
	.align		4
        /*0004*/ 	.word	0xffffffff
	.align		4
        /*0008*/ 	.word	0x00000000
	.align		4
        /*000c*/ 	.word	0xfffffffe
	.align		4
        /*0010*/ 	.word	0x00000000
	.align		4
        /*0014*/ 	.word	0xfffffffd
	.align		4
        /*0018*/ 	.word	0x00000000
	.align		4
        /*001c*/ 	.word	0xfffffffc


//--------------------- .text._Z20tanh_optimized_finalPfS_ii --------------------------
	.section	.text._Z20tanh_optimized_finalPfS_ii,"ax",@progbits
	.align	128
        .global         _Z20tanh_optimized_finalPfS_ii
        .type           _Z20tanh_optimized_finalPfS_ii,@function
        .size           _Z20tanh_optimized_finalPfS_ii,(.L_x_30 - _Z20tanh_optimized_finalPfS_ii)
        .other          _Z20tanh_optimized_finalPfS_ii,@"STO_CUDA_ENTRY STV_DEFAULT"
_Z20tanh_optimized_finalPfS_ii:
.text._Z20tanh_optimized_finalPfS_ii:
[----:B------:R-:W-:Y:S01]  /*0000*/  LDC R1, c[0x0][0x37c] ;  /* 0x0000df00ff017b82 */ /* 0x000fe20000000800 */
[----:B------:R-:W0:Y:S07]  /*0010*/  S2R R4, SR_TID.X ;  /* 0x0000000000047919 */ /* 0x000e2e0000002100 */
[----:B------:R-:W1:Y:S01]  /*0020*/  LDC R2, c[0x0][0x364] ;  /* 0x0000d900ff027b82 */ /* 0x000e620000000800 */
[----:B------:R-:W2:Y:S01]  /*0030*/  LDCU.64 UR6, c[0x0][0x390] ;  /* 0x00007200ff0677ac */ /* 0x000ea20008000a00 */
[----:B------:R-:W1:Y:S06]  /*0040*/  S2R R5, SR_TID.Y ;  /* 0x0000000000057919 */ /* 0x000e6c0000002200 */
[----:B------:R-:W0:Y:S08]  /*0050*/  S2UR UR5, SR_CTAID.X ;  /* 0x00000000000579c3 */ /* 0x000e300000002500 */
[----:B------:R-:W0:Y:S08]  /*0060*/  LDC R3, c[0x0][0x360] ;  /* 0x0000d800ff037b82 */ /* 0x000e300000000800 */
[----:B------:R-:W1:Y:S01]  /*0070*/  S2UR UR4, SR_CTAID.Y ;  /* 0x00000000000479c3 */ /* 0x000e620000002600 */
[----:B0-----:R-:W-:-:S05]  /*0080*/  IMAD R3, R3, UR5, R4 ;  /* 0x0000000503037c24 */ /* 0x001fca000f8e0204 */
[----:B--2---:R-:W-:Y:S01]  /*0090*/  ISETP.GE.AND P0, PT, R3, UR7, PT ;  /* 0x0000000703007c0c */ /* 0x004fe2000bf06270 */
[----:B-1----:R-:W-:Y:S01]  /*00a0*/  IMAD R2, R2, UR4, R5 ;  /* 0x0000000402027c24 */ /* 0x002fe2000f8e0205 */
[----:B------:R-:W0:Y:S04]  /*00b0*/  LDCU.64 UR4, c[0x0][0x358] ;  /* 0x00006b00ff0477ac */ /* 0x000e280008000a00 */
[C---:B------:R-:W-:Y:S01]  /*00c0*/  ISETP.LT.AND P0, PT, R2.reuse, UR6, !P0 ;  /* 0x0000000602007c0c */ /* 0x040fe2000c701270 */
[----:B------:R-:W-:-:S12]  /*00d0*/  IMAD R2, R2, UR7, R3 ;  /* 0x0000000702027c24 */ /* 0x000fd8000f8e0203 */
[----:B------:R-:W1:Y:S02]  /*00e0*/  @P0 LDC.64 R6, c[0x0][0x380] ;  /* 0x0000e000ff060b82 */ /* 0x000e640000000a00 */
[----:B-1----:R-:W-:-:S06]  /*00f0*/  @P0 IMAD.WIDE R6, R2, 0x4, R6 ;  /* 0x0000000402060825 */ /* 0x002fcc00078e0206 */
[----:B0-----:R-:W2:Y:S01]  /*0100*/  @P0 LDG.E R7, desc[UR4][R6.64] ;  /* 0x0000000406070981 */ /* 0x001ea2000c1e1900 */
[----:B------:R-:W-:Y:S01]  /*0110*/  MOV R0, 0x400 ;  /* 0x0000040000007802 */ /* 0x000fe20000000f00 */
[----:B------:R-:W-:Y:S01]  /*0120*/  BSSY.RECONVERGENT B0, `(.L_x_0) ;  /* 0x0000023000007945 */ /* 0x000fe20003800200 */
[----:B------:R-:W0:Y:S02]  /*0130*/  S2R R3, SR_CgaCtaId ;  /* 0x0000000000037919 */ /* 0x000e240000008800 */
[----:B0-----:R-:W-:-:S05]  /*0140*/  LEA R0, R3, R0, 0x18 ;  /* 0x0000000003007211 */ /* 0x001fca00078ec0ff */
[----:B------:R-:W-:-:S04]  /*0150*/  IMAD R0, R5, 0x44, R0 ;  /* 0x0000004405007824 */ /* 0x000fc800078e0200 */
[----:B------:R-:W-:-:S05]  /*0160*/  IMAD R4, R4, 0x4, R0 ;  /* 0x0000000404047824 */ /* 0x000fca00078e0200 */
[----:B--2---:R0:W-:Y:S01]  /*0170*/  @P0 STS [R4], R7 ;  /* 0x0000000704000388 */ /* 0x0041e20000000800 */
[----:B------:R-:W-:Y:S06]  /*0180*/  BAR.SYNC.DEFER_BLOCKING 0x0 ;  /* 0x0000000000007b1d */ /* 0x000fec0000010000 */
[----:B------:R-:W-:Y:S05]  /*0190*/  @!P0 BRA `(.L_x_1) ;  /* 0x00000000006c8947 */ /* 0x000fea0003800000 */
[----:B------:R-:W1:Y:S01]  /*01a0*/  LDS R0, [R4] ;  /* 0x0000000004007984 */ /* 0x000e620000000800 */
[----:B------:R-:W-:Y:S01]  /*01b0*/  IMAD.MOV.U32 R3, RZ, RZ, 0x3bbb989d ;  /* 0x3bbb989dff037424 */ /* 0x000fe200078e00ff */
[----:B------:R-:W-:Y:S01]  /*01c0*/  BSSY.RECONVERGENT B1, `(.L_x_2) ;  /* 0x0000017000017945 */ /* 0x000fe20003800200 */
[----:B------:R-:W-:Y:S02]  /*01d0*/  IMAD.MOV.U32 R6, RZ, RZ, 0x437c0000 ;  /* 0x437c0000ff067424 */ /* 0x000fe400078e00ff */
[----:B-1----:R-:W-:-:S04]  /*01e0*/  FADD R0, R0, R0 ;  /* 0x0000000000007221 */ /* 0x002fc80000000000 */
[----:B------:R-:W-:-:S04]  /*01f0*/  FFMA.SAT R3, R0, R3, 0.5 ;  /* 0x3f00000000037423 */ /* 0x000fc80000002003 */
[----:B------:R-:W-:-:S04]  /*0200*/  FFMA.RM R3, R3, R6, 12582913 ;  /* 0x4b40000103037423 */ /* 0x000fc80000004006 */
[----:B------:R-:W-:-:S04]  /*0210*/  FADD R5, R3, -12583039 ;  /* 0xcb40007f03057421 */ /* 0x000fc80000000000 */
[----:B------:R-:W-:-:S04]  /*0220*/  FFMA R5, R0, 1.4426950216293334961, -R5 ;  /* 0x3fb8aa3b00057823 */ /* 0x000fc80000000805 */
[----:B------:R-:W-:Y:S01]  /*0230*/  FFMA R5, R0, 1.925963033500011079e-08, R5 ;  /* 0x32a5706000057823 */ /* 0x000fe20000000005 */
[----:B------:R-:W-:-:S05]  /*0240*/  IMAD.SHL.U32 R0, R3, 0x800000, RZ ;  /* 0x0080000003007824 */ /* 0x000fca00078e00ff */
[----:B------:R-:W1:Y:S02]  /*0250*/  MUFU.EX2 R5, R5 ;  /* 0x0000000500057308 */ /* 0x000e640000000800 */
[CC--:B-1----:R-:W-:Y:S01]  /*0260*/  FFMA R3, R0.reuse, R5.reuse, 1 ;  /* 0x3f80000000037423 */ /* 0x0c2fe20000000005 */
[----:B------:R-:W-:-:S05]  /*0270*/  FFMA R0, R0, R5, -1 ;  /* 0xbf80000000007423 */ /* 0x000fca0000000005 */
[----:B------:R-:W0:Y:S08]  /*0280*/  MUFU.RCP R6, R3 ;  /* 0x0000000300067308 */ /* 0x000e300000001000 */
[----:B------:R-:W1:Y:S01]  /*0290*/  FCHK P1, R0, R3 ;  /* 0x0000000300007302 */ /* 0x000e620000020000 */
[----:B0-----:R-:W-:-:S04]  /*02a0*/  FFMA R7, -R3, R6, 1 ;  /* 0x3f80000003077423 */ /* 0x001fc80000000106 */
[----:B------:R-:W-:-:S04]  /*02b0*/  FFMA R7, R6, R7, R6 ;  /* 0x0000000706077223 */ /* 0x000fc80000000006 */
[----:B------:R-:W-:-:S04]  /*02c0*/  FFMA R6, R0, R7, RZ ;  /* 0x0000000700067223 */ /* 0x000fc800000000ff */
[----:B------:R-:W-:-:S04]  /*02d0*/  FFMA R8, -R3, R6, R0 ;  /* 0x0000000603087223 */ /* 0x000fc80000000100 */
[----:B------:R-:W-:Y:S01]  /*02e0*/  FFMA R7, R7, R8, R6 ;  /* 0x0000000807077223 */ /* 0x000fe20000000006 */
[----:B-1----:R-:W-:Y:S06]  /*02f0*/  @!P1 BRA `(.L_x_3) ;  /* 0x00000000000c9947 */ /* 0x002fec0003800000 */
[----:B------:R-:W-:-:S07]  /*0300*/  MOV R6, 0x320 ;  /* 0x0000032000067802 */ /* 0x000fce0000000f00 */
[----:B------:R-:W-:Y:S05]  /*0310*/  CALL.REL.NOINC `($__internal_0_$__cuda_sm3x_div_rn_noftz_f32_slowpath) ;  /* 0x00000000002c7944 */ /* 0x000fea0003c00000 */
[----:B------:R-:W-:-:S07]  /*0320*/  IMAD.MOV.U32 R7, RZ, RZ, R0 ;  /* 0x000000ffff077224 */ /* 0x000fce00078e0000 */
.L_x_3:
[----:B------:R-:W-:Y:S05]  /*0330*/  BSYNC.RECONVERGENT B1 ;  /* 0x0000000000017941 */ /* 0x000fea0003800200 */
.L_x_2:
[----:B------:R1:W-:Y:S02]  /*0340*/  STS [R4], R7 ;  /* 0x0000000704007388 */ /* 0x0003e40000000800 */
.L_x_1:
[----:B------:R-:W-:Y:S05]  /*0350*/  BSYNC.RECONVERGENT B0 ;  /* 0x0000000000007941 */ /* 0x000fea0003800200 */
.L_x_0:
[----:B------:R-:W-:Y:S06]  /*0360*/  BAR.SYNC.DEFER_BLOCKING 0x0 ;  /* 0x0000000000007b1d */ /* 0x000fec0000010000 */
[----:B------:R-:W-:Y:S05]  /*0370*/  @!P0 EXIT ;  /* 0x000000000000894d */ /* 0x000fea0003800000 */
[----:B------:R-:W2:Y:S01]  /*0380*/  LDS R5, [R4] ;  /* 0x0000000004057984 */ /* 0x000ea20000000800 */
[----:B01----:R-:W0:Y:S02]  /*0390*/  LDC.64 R6, c[0x0][0x388] ;  /* 0x0000e200ff067b82 */ /* 0x003e240000000a00 */
[----:B0-----:R-:W-:-:S05]  /*03a0*/  IMAD.WIDE R2, R2, 0x4, R6 ;  /* 0x0000000402027825 */ /* 0x001fca00078e0206 */
[----:B--2---:R-:W-:Y:S01]  /*03b0*/  STG.E desc[UR4][R2.64], R5 ;  /* 0x0000000502007986 */ /* 0x004fe2000c101904 */
[----:B------:R-:W-:Y:S05]  /*03c0*/  EXIT ;  /* 0x000000000000794d */ /* 0x000fea0003800000 */
        .weak           $__internal_0_$__cuda_sm3x_div_rn_noftz_f32_slowpath
        .type           $__internal_0_$__cuda_sm3x_div_rn_noftz_f32_slowpath,@function
        .size           $__internal_0_$__cuda_sm3x_div_rn_noftz_f32_slowpath,(.L_x_30 - $__internal_0_$__cuda_sm3x_div_rn_noftz_f32_slowpath)
$__internal_0_$__cuda_sm3x_div_rn_noftz_f32_slowpath:
[--C-:B------:R-:W-:Y:S01]  /*03d0*/  SHF.R.U32.HI R7, RZ, 0x17, R3.reuse ;  /* 0x00000017ff077819 */ /* 0x100fe20000011603 */
[----:B------:R-:W-:Y:S01]  /*03e0*/  BSSY.RECONVERGENT B2, `(.L_x_4) ;  /* 0x0000064000027945 */ /* 0x000fe20003800200 */
[----:B------:R-:W-:Y:S01]  /*03f0*/  SHF.R.U32.HI R5, RZ, 0x17, R0 ;  /* 0x00000017ff057819 */ /* 0x000fe20000011600 */
[----:B------:R-:W-:Y:S01]  /*0400*/  IMAD.MOV.U32 R9, RZ, RZ, R3 ;  /* 0x000000ffff097224 */ /* 0x000fe200078e0003 */
[----:B------:R-:W-:Y:S02]  /*0410*/  LOP3.LUT R7, R7, 0xff, RZ, 0xc0, !PT ;  /* 0x000000ff07077812 */ /* 0x000fe400078ec0ff */
[----:B------:R-:W-:Y:S02]  /*0420*/  LOP3.LUT R5, R5, 0xff, RZ, 0xc0, !PT ;  /* 0x000000ff05057812 */ /* 0x000fe400078ec0ff */
[----:B------:R-:W-:Y:S01]  /*0430*/  MOV R8, R0 ;  /* 0x0000000000087202 */ /* 0x000fe20000000f00 */
[----:B------:R-:W-:Y:S02]  /*0440*/  VIADD R12, R7, 0xffffffff ;  /* 0xffffffff070c7836 */ /* 0x000fe40000000000 */
[----:B------:R-:W-:-:S03]  /*0450*/  VIADD R11, R5, 0xffffffff ;  /* 0xffffffff050b7836 */ /* 0x000fc60000000000 */
[----:B------:R-:W-:-:S04]  /*0460*/  ISETP.GT.U32.AND P1, PT, R12, 0xfd, PT ;  /* 0x000000fd0c00780c */ /* 0x000fc80003f24070 */
[----:B------:R-:W-:-:S13]  /*0470*/  ISETP.GT.U32.OR P1, PT, R11, 0xfd, P1 ;  /* 0x000000fd0b00780c */ /* 0x000fda0000f24470 */
[----:B------:R-:W-:Y:S01]  /*0480*/  @!P1 IMAD.MOV.U32 R10, RZ, RZ, RZ ;  /* 0x000000ffff0a9224 */ /* 0x000fe200078e00ff */
[----:B------:R-:W-:Y:S06]  /*0490*/  @!P1 BRA `(.L_x_5) ;  /* 0x00000000005c9947 */ /* 0x000fec0003800000 */
[----:B------:R-:W-:Y:S02]  /*04a0*/  FSETP.GTU.FTZ.AND P1, PT, |R0|, +INF , PT ;  /* 0x7f8000000000780b */ /* 0x000fe40003f3c200 */
[----:B------:R-:W-:-:S04]  /*04b0*/  FSETP.GTU.FTZ.AND P2, PT, |R3|, +INF , PT ;  /* 0x7f8000000300780b */ /* 0x000fc80003f5c200 */
[----:B------:R-:W-:-:S13]  /*04c0*/  PLOP3.LUT P1, PT, P1, P2, PT, 0xf8, 0x8f ;  /* 0x00000000008f781c */ /* 0x000fda0000f25f70 */
[----:B------:R-:W-:Y:S05]  /*04d0*/  @P1 BRA `(.L_x_6) ;  /* 0x00000004004c1947 */ /* 0x000fea0003800000 */
[----:B------:R-:W-:-:S13]  /*04e0*/  LOP3.LUT P1, RZ, R9, 0x7fffffff, R8, 0xc8, !PT ;  /* 0x7fffffff09ff7812 */ /* 0x000fda000782c808 */
[----:B------:R-:W-:Y:S05]  /*04f0*/  @!P1 BRA `(.L_x_7) ;  /* 0x00000004003c9947 */ /* 0x000fea0003800000 */
[C---:B------:R-:W-:Y:S02]  /*0500*/  FSETP.NEU.FTZ.AND P3, PT, |R0|.reuse, +INF , PT ;  /* 0x7f8000000000780b */ /* 0x040fe40003f7d200 */
[----:B------:R-:W-:Y:S02]  /*0510*/  FSETP.NEU.FTZ.AND P2, PT, |R3|, +INF , PT ;  /* 0x7f8000000300780b */ /* 0x000fe40003f5d200 */
[----:B------:R-:W-:-:S11]  /*0520*/  FSETP.NEU.FTZ.AND P1, PT, |R0|, +INF , PT ;  /* 0x7f8000000000780b */ /* 0x000fd60003f3d200 */
[----:B------:R-:W-:Y:S05]  /*0530*/  @!P2 BRA !P3, `(.L_x_7) ;  /* 0x00000004002ca947 */ /* 0x000fea0005800000 */
[----:B------:R-:W-:-:S04]  /*0540*/  LOP3.LUT P3, RZ, R8, 0x7fffffff, RZ, 0xc0, !PT ;  /* 0x7fffffff08ff7812 */ /* 0x000fc8000786c0ff */
[----:B------:R-:W-:-:S13]  /*0550*/  PLOP3.LUT P2, PT, P2, P3, PT, 0x2f, 0xf2 ;  /* 0x0000000000f2781c */ /* 0x000fda0001746577 */
[----:B------:R-:W-:Y:S05]  /*0560*/  @P2 BRA `(.L_x_8) ;  /* 0x0000000400182947 */ /* 0x000fea0003800000 */
[----:B------:R-:W-:-:S04]  /*0570*/  LOP3.LUT P2, RZ, R9, 0x7fffffff, RZ, 0xc0, !PT ;  /* 0x7fffffff09ff7812 */ /* 0x000fc8000784c0ff */
[----:B------:R-:W-:-:S13]  /*0580*/  PLOP3.LUT P1, PT, P1, P2, PT, 0x2f, 0xf2 ;  /* 0x0000000000f2781c */ /* 0x000fda0000f24577 */
[----:B------:R-:W-:Y:S05]  /*0590*/  @P1 BRA `(.L_x_9) ;  /* 0x0000000400001947 */ /* 0x000fea0003800000 */
[----:B------:R-:W-:Y:S02]  /*05a0*/  ISETP.GE.AND P1, PT, R11, RZ, PT ;  /* 0x000000ff0b00720c */ /* 0x000fe40003f26270 */
[----:B------:R-:W-:-:S11]  /*05b0*/  ISETP.GE.AND P2, PT, R12, RZ, PT ;  /* 0x000000ff0c00720c */ /* 0x000fd60003f46270 */
[----:B------:R-:W-:Y:S02]  /*05c0*/  @P1 IMAD.MOV.U32 R10, RZ, RZ, RZ ;  /* 0x000000ffff0a1224 */ /* 0x000fe400078e00ff */
[----:B------:R-:W-:Y:S01]  /*05d0*/  @!P1 FFMA R8, R0, 1.84467440737095516160e+19, RZ ;  /* 0x5f80000000089823 */ /* 0x000fe200000000ff */
[----:B------:R-:W-:Y:S02]  /*05e0*/  @!P1 IMAD.MOV.U32 R10, RZ, RZ, -0x40 ;  /* 0xffffffc0ff0a9424 */ /* 0x000fe400078e00ff */
[----:B------:R-:W-:Y:S02]  /*05f0*/  @!P2 FFMA R9, R3, 1.84467440737095516160e+19, RZ ;  /* 0x5f8000000309a823 */ /* 0x000fe400000000ff */
[----:B------:R-:W-:-:S07]  /*0600*/  @!P2 VIADD R10, R10, 0x40 ;  /* 0x000000400a0aa836 */ /* 0x000fce0000000000 */
.L_x_5:
[----:B------:R-:W-:Y:S01]  /*0610*/  LEA R0, R7, 0xc0800000, 0x17 ;  /* 0xc080000007007811 */ /* 0x000fe200078eb8ff */
[----:B------:R-:W-:Y:S01]  /*0620*/  VIADD R5, R5, 0xffffff81 ;  /* 0xffffff8105057836 */ /* 0x000fe20000000000 */
[----:B------:R-:W-:Y:S02]  /*0630*/  BSSY.RECONVERGENT B3, `(.L_x_10) ;  /* 0x0000035000037945 */ /* 0x000fe40003800200 */
[----:B------:R-:W-:Y:S01]  /*0640*/  IADD3 R9, PT, PT, -R0, R9, RZ ;  /* 0x0000000900097210 */ /* 0x000fe20007ffe1ff */
[C---:B------:R-:W-:Y:S01]  /*0650*/  IMAD R0, R5.reuse, -0x800000, R8 ;  /* 0xff80000005007824 */ /* 0x040fe200078e0208 */
[----:B------:R-:W-:Y:S02]  /*0660*/  IADD3 R5, PT, PT, R5, 0x7f, -R7 ;  /* 0x0000007f05057810 */ /* 0x000fe40007ffe807 */
[----:B------:R-:W0:Y:S01]  /*0670*/  MUFU.RCP R3, R9 ;  /* 0x0000000900037308 */ /* 0x000e220000001000 */
[----:B------:R-:W-:Y:S02]  /*0680*/  FADD.FTZ R11, -R9, -RZ ;  /* 0x800000ff090b7221 */ /* 0x000fe40000010100 */
[----:B------:R-:W-:-:S02]  /*0690*/  IMAD.IADD R5, R5, 0x1, R10 ;  /* 0x0000000105057824 */ /* 0x000fc400078e020a */
[----:B0-----:R-:W-:-:S04]  /*06a0*/  FFMA R12, R3, R11, 1 ;  /* 0x3f800000030c7423 */ /* 0x001fc8000000000b */
[----:B------:R-:W-:-:S04]  /*06b0*/  FFMA R12, R3, R12, R3 ;  /* 0x0000000c030c7223 */ /* 0x000fc80000000003 */
[----:B------:R-:W-:-:S04]  /*06c0*/  FFMA R3, R0, R12, RZ ;  /* 0x0000000c00037223 */ /* 0x000fc800000000ff */
[----:B------:R-:W-:-:S04]  /*06d0*/  FFMA R8, R11, R3, R0 ;  /* 0x000000030b087223 */ /* 0x000fc80000000000 */
[----:B------:R-:W-:-:S04]  /*06e0*/  FFMA R13, R12, R8, R3 ;  /* 0x000000080c0d7223 */ /* 0x000fc80000000003 */
[----:B------:R-:W-:-:S04]  /*06f0*/  FFMA R8, R11, R13, R0 ;  /* 0x0000000d0b087223 */ /* 0x000fc80000000000 */
[----:B------:R-:W-:-:S05]  /*0700*/  FFMA R0, R12, R8, R13 ;  /* 0x000000080c007223 */ /* 0x000fca000000000d */
[----:B------:R-:W-:-:S04]  /*0710*/  SHF.R.U32.HI R3, RZ, 0x17, R0 ;  /* 0x00000017ff037819 */ /* 0x000fc80000011600 */
[----:B------:R-:W-:-:S05]  /*0720*/  LOP3.LUT R3, R3, 0xff, RZ, 0xc0, !PT ;  /* 0x000000ff03037812 */ /* 0x000fca00078ec0ff */
[----:B------:R-:W-:-:S04]  /*0730*/  IMAD.IADD R7, R3, 0x1, R5 ;  /* 0x0000000103077824 */ /* 0x000fc800078e0205 */
[----:B------:R-:W-:-:S05]  /*0740*/  VIADD R3, R7, 0xffffffff ;  /* 0xffffffff07037836 */ /* 0x000fca0000000000 */
[----:B------:R-:W-:-:S13]  /*0750*/  ISETP.GE.U32.AND P1, PT, R3, 0xfe, PT ;  /* 0x000000fe0300780c */ /* 0x000fda0003f26070 */
[----:B------:R-:W-:Y:S05]  /*0760*/  @!P1 BRA `(.L_x_11) ;  /* 0x0000000000809947 */ /* 0x000fea0003800000 */
[----:B------:R-:W-:-:S13]  /*0770*/  ISETP.GT.AND P1, PT, R7, 0xfe, PT ;  /* 0x000000fe0700780c */ /* 0x000fda0003f24270 */
[----:B------:R-:W-:Y:S05]  /*0780*/  @P1 BRA `(.L_x_12) ;  /* 0x00000000006c1947 */ /* 0x000fea0003800000 */
[----:B------:R-:W-:-:S13]  /*0790*/  ISETP.GE.AND P1, PT, R7, 0x1, PT ;  /* 0x000000010700780c */ /* 0x000fda0003f26270 */
[----:B------:R-:W-:Y:S05]  /*07a0*/  @P1 BRA `(.L_x_13) ;  /* 0x0000000000741947 */ /* 0x000fea0003800000 */
[----:B------:R-:W-:Y:S02]  /*07b0*/  ISETP.GE.AND P1, PT, R7, -0x18, PT ;  /* 0xffffffe80700780c */ /* 0x000fe40003f26270 */
[----:B------:R-:W-:-:S11]  /*07c0*/  LOP3.LUT R0, R0, 0x80000000, RZ, 0xc0, !PT ;  /* 0x8000000000007812 */ /* 0x000fd600078ec0ff */
[----:B------:R-:W-:Y:S05]  /*07d0*/  @!P1 BRA `(.L_x_13) ;  /* 0x0000000000689947 */ /* 0x000fea0003800000 */
[CCC-:B------:R-:W-:Y:S01]  /*07e0*/  FFMA.RZ R3, R12.reuse, R8.reuse, R13.reuse ;  /* 0x000000080c037223 */ /* 0x1c0fe2000000c00d */
[C---:B------:R-:W-:Y:S01]  /*07f0*/  VIADD R10, R7.reuse, 0x20 ;  /* 0x00000020070a7836 */ /* 0x040fe20000000000 */
[C---:B------:R-:W-:Y:S02]  /*0800*/  ISETP.NE.AND P3, PT, R7.reuse, RZ, PT ;  /* 0x000000ff0700720c */ /* 0x040fe40003f65270 */
[----:B------:R-:W-:Y:S02]  /*0810*/  ISETP.NE.AND P2, PT, R7, RZ, PT ;  /* 0x000000ff0700720c */ /* 0x000fe40003f45270 */
[----:B------:R-:W-:Y:S01]  /*0820*/  LOP3.LUT R5, R3, 0x7fffff, RZ, 0xc0, !PT ;  /* 0x007fffff03057812 */ /* 0x000fe200078ec0ff */
[CCC-:B------:R-:W-:Y:S01]  /*0830*/  FFMA.RP R3, R12.reuse, R8.reuse, R13.reuse ;  /* 0x000000080c037223 */ /* 0x1c0fe2000000800d */
[----:B------:R-:W-:Y:S01]  /*0840*/  FFMA.RM R8, R12, R8, R13 ;  /* 0x000000080c087223 */ /* 0x000fe2000000400d */
[----:B------:R-:W-:Y:S02]  /*0850*/  IADD3 R7, PT, PT, -R7, RZ, RZ ;  /* 0x000000ff07077210 */ /* 0x000fe40007ffe1ff */
[----:B------:R-:W-:-:S02]  /*0860*/  LOP3.LUT R5, R5, 0x800000, RZ, 0xfc, !PT ;  /* 0x0080000005057812 */ /* 0x000fc400078efcff */
[----:B------:R-:W-:Y:S02]  /*0870*/  FSETP.NEU.FTZ.AND P1, PT, R3, R8, PT ;  /* 0x000000080300720b */ /* 0x000fe40003f3d000 */
[----:B------:R-:W-:Y:S02]  /*0880*/  SHF.L.U32 R10, R5, R10, RZ ;  /* 0x0000000a050a7219 */ /* 0x000fe400000006ff */
[----:B------:R-:W-:Y:S02]  /*0890*/  SEL R8, R7, RZ, P3 ;  /* 0x000000ff07087207 */ /* 0x000fe40001800000 */
[----:B------:R-:W-:Y:S02]  /*08a0*/  ISETP.NE.AND P2, PT, R10, RZ, P2 ;  /* 0x000000ff0a00720c */ /* 0x000fe40001745270 */
[----:B------:R-:W-:Y:S02]  /*08b0*/  SHF.R.U32.HI R8, RZ, R8, R5 ;  /* 0x00000008ff087219 */ /* 0x000fe40000011605 */
[----:B------:R-:W-:-:S02]  /*08c0*/  PLOP3.LUT P1, PT, P1, P2, PT, 0xf8, 0x8f ;  /* 0x00000000008f781c */ /* 0x000fc40000f25f70 */
[----:B------:R-:W-:Y:S02]  /*08d0*/  SHF.R.U32.HI R10, RZ, 0x1, R8 ;  /* 0x00000001ff0a7819 */ /* 0x000fe40000011608 */
[----:B------:R-:W-:-:S04]  /*08e0*/  SEL R3, RZ, 0x1, !P1 ;  /* 0x00000001ff037807 */ /* 0x000fc80004800000 */
[----:B------:R-:W-:-:S04]  /*08f0*/  LOP3.LUT R3, R3, 0x1, R10, 0xf8, !PT ;  /* 0x0000000103037812 */ /* 0x000fc800078ef80a */
[----:B------:R-:W-:-:S05]  /*0900*/  LOP3.LUT R3, R3, R8, RZ, 0xc0, !PT ;  /* 0x0000000803037212 */ /* 0x000fca00078ec0ff */
[----:B------:R-:W-:-:S05]  /*0910*/  IMAD.IADD R3, R10, 0x1, R3 ;  /* 0x000000010a037824 */ /* 0x000fca00078e0203 */
[----:B------:R-:W-:Y:S01]  /*0920*/  LOP3.LUT R0, R3, R0, RZ, 0xfc, !PT ;  /* 0x0000000003007212 */ /* 0x000fe200078efcff */
[----:B------:R-:W-:Y:S06]  /*0930*/  BRA `(.L_x_13) ;  /* 0x0000000000107947 */ /* 0x000fec0003800000 */
.L_x_12:
[----:B------:R-:W-:-:S04]  /*0940*/  LOP3.LUT R0, R0, 0x80000000, RZ, 0xc0, !PT ;  /* 0x8000000000007812 */ /* 0x000fc800078ec0ff */
[----:B------:R-:W-:Y:S01]  /*0950*/  LOP3.LUT R0, R0, 0x7f800000, RZ, 0xfc, !PT ;  /* 0x7f80000000007812 */ /* 0x000fe200078efcff */
[----:B------:R-:W-:Y:S06]  /*0960*/  BRA `(.L_x_13) ;  /* 0x0000000000047947 */ /* 0x000fec0003800000 */
.L_x_11:
[----:B------:R-:W-:-:S07]  /*0970*/  IMAD R0, R5, 0x800000, R0 ;  /* 0x0080000005007824 */ /* 0x000fce00078e0200 */
.L_x_13:
[----:B------:R-:W-:Y:S05]  /*0980*/  BSYNC.RECONVERGENT B3 ;  /* 0x0000000000037941 */ /* 0x000fea0003800200 */
.L_x_10:
[----:B------:R-:W-:Y:S05]  /*0990*/  BRA `(.L_x_14) ;  /* 0x0000000000207947 */ /* 0x000fea0003800000 */
.L_x_9:
[----:B------:R-:W-:-:S04]  /*09a0*/  LOP3.LUT R0, R9, 0x80000000, R8, 0x48, !PT ;  /* 0x8000000009007812 */ /* 0x000fc800078e4808 */
[----:B------:R-:W-:Y:S01]  /*09b0*/  LOP3.LUT R0, R0, 0x7f800000, RZ, 0xfc, !PT ;  /* 0x7f80000000007812 */ /* 0x000fe200078efcff */
[----:B------:R-:W-:Y:S06]  /*09c0*/  BRA `(.L_x_14) ;  /* 0x0000000000147947 */ /* 0x000fec0003800000 */
.L_x_8:
[----:B------:R-:W-:Y:S01]  /*09d0*/  LOP3.LUT R0, R9, 0x80000000, R8, 0x48, !PT ;  /* 0x8000000009007812 */ /* 0x000fe200078e4808 */
[----:B------:R-:W-:Y:S06]  /*09e0*/  BRA `(.L_x_14) ;  /* 0x00000000000c7947 */ /* 0x000fec0003800000 */
.L_x_7:
[----:B------:R-:W0:Y:S01]  /*09f0*/  MUFU.RSQ R0, -QNAN ;  /* 0xffc0000000007908 */ /* 0x000e220000001400 */
[----:B------:R-:W-:Y:S05]  /*0a00*/  BRA `(.L_x_14) ;  /* 0x0000000000047947 */ /* 0x000fea0003800000 */
.L_x_6:
[----:B------:R-:W-:-:S07]  /*0a10*/  FADD.FTZ R0, R0, R3 ;  /* 0x0000000300007221 */ /* 0x000fce0000010000 */
.L_x_14:
[----:B------:R-:W-:Y:S05]  /*0a20*/  BSYNC.RECONVERGENT B2 ;  /* 0x0000000000027941 */ /* 0x000fea0003800200 */
.L_x_4:
[----:B------:R-:W-:-:S04]  /*0a30*/  IMAD.MOV.U32 R7, RZ, RZ, 0x0 ;  /* 0x00000000ff077424 */ /* 0x000fc800078e00ff */
[----:B0-----:R-:W-:Y:S05]  /*0a40*/  RET.REL.NODEC R6 `(_Z20tanh_optimized_finalPfS_ii) ;  /* 0xfffffff4066c7950 */ /* 0x001fea0003c3ffff */
.L_x_15:
[----:B------:R-:W-:-:S00]  /*0a50*/  BRA `(.L_x_15) ;  /* 0xfffffffc00fc7947 */ /* 0x000fc0000383ffff */
[----:B------:R-:W-:-:S00]  /*0a60*/  NOP ;  /* 0x0000000000007918 */ /* 0x000fc00000000000 */
        /* <DEDUP_REMOVED lines=9> */
.L_x_30:


//--------------------- .text._Z10tanh_naivePfS_ii --------------------------
	.section	.text._Z10tanh_naivePfS_ii,"ax",@progbits
	.align	128
        .global         _Z10tanh_naivePfS_ii
        .type           _Z10tanh_naivePfS_ii,@function
        .size           _Z10tanh_naivePfS_ii,(.L_x_31 - _Z10tanh_naivePfS_ii)
        .other          _Z10tanh_naivePfS_ii,@"STO_CUDA_ENTRY STV_DEFAULT"
_Z10tanh_naivePfS_ii:
.text._Z10tanh_naivePfS_ii:
        /* <DEDUP_REMOVED lines=10> */
[----:B-1----:R-:W-:-:S05]  /*00a0*/  IMAD R2, R2, UR4, R5 ;  /* 0x0000000402027c24 */ /* 0x002fca000f8e0205 */
[C---:B------:R-:W-:Y:S01]  /*00b0*/  ISETP.GE.OR P0, PT, R2.reuse, UR6, P0 ;  /* 0x0000000602007c0c */ /* 0x040fe20008706670 */
[----:B------:R-:W-:-:S12]  /*00c0*/  IMAD R2, R2, UR7, R3 ;  /* 0x0000000702027c24 */ /* 0x000fd8000f8e0203 */
[----:B------:R-:W-:Y:S05]  /*00d0*/  @P0 EXIT ;  /* 0x000000000000094d */ /* 0x000fea0003800000 */
[----:B------:R-:W0:Y:S01]  /*00e0*/  LDC.64 R4, c[0x0][0x380] ;  /* 0x0000e000ff047b82 */ /* 0x000e220000000a00 */
[----:B------:R-:W1:Y:S01]  /*00f0*/  LDCU.64 UR4, c[0x0][0x358] ;  /* 0x00006b00ff0477ac */ /* 0x000e620008000a00 */
[----:B0-----:R-:W-:-:S06]  /*0100*/  IMAD.WIDE R4, R2, 0x4, R4 ;  /* 0x0000000402047825 */ /* 0x001fcc00078e0204 */
[----:B-1----:R-:W2:Y:S01]  /*0110*/  LDG.E R4, desc[UR4][R4.64] ;  /* 0x0000000404047981 */ /* 0x002ea2000c1e1900 */
[----:B------:R-:W-:Y:S01]  /*0120*/  IMAD.MOV.U32 R3, RZ, RZ, 0x3bbb989d ;  /* 0x3bbb989dff037424 */ /* 0x000fe200078e00ff */
[----:B------:R-:W-:Y:S01]  /*0130*/  BSSY.RECONVERGENT B0, `(.L_x_16) ;  /* 0x0000017000007945 */ /* 0x000fe20003800200 */
[----:B------:R-:W-:Y:S02]  /*0140*/  IMAD.MOV.U32 R6, RZ, RZ, 0x437c0000 ;  /* 0x437c0000ff067424 */ /* 0x000fe400078e00ff */
[----:B--2---:R-:W-:-:S04]  /*0150*/  FADD R0, R4, R4 ;  /* 0x0000000404007221 */ /* 0x004fc80000000000 */
[----:B------:R-:W-:-:S04]  /*0160*/  FFMA.SAT R3, R0, R3, 0.5 ;  /* 0x3f00000000037423 */ /* 0x000fc80000002003 */
[----:B------:R-:W-:-:S04]  /*0170*/  FFMA.RM R3, R3, R6, 12582913 ;  /* 0x4b40000103037423 */ /* 0x000fc80000004006 */
[----:B------:R-:W-:-:S04]  /*0180*/  FADD R7, R3, -12583039 ;  /* 0xcb40007f03077421 */ /* 0x000fc80000000000 */
[----:B------:R-:W-:-:S04]  /*0190*/  FFMA R7, R0, 1.4426950216293334961, -R7 ;  /* 0x3fb8aa3b00077823 */ /* 0x000fc80000000807 */
[----:B------:R-:W-:Y:S01]  /*01a0*/  FFMA R7, R0, 1.925963033500011079e-08, R7 ;  /* 0x32a5706000077823 */ /* 0x000fe20000000007 */
[----:B------:R-:W-:-:S05]  /*01b0*/  IMAD.SHL.U32 R0, R3, 0x800000, RZ ;  /* 0x0080000003007824 */ /* 0x000fca00078e00ff */
[----:B------:R-:W0:Y:S02]  /*01c0*/  MUFU.EX2 R7, R7 ;  /* 0x0000000700077308 */ /* 0x000e240000000800 */
[CC--:B0-----:R-:W-:Y:S01]  /*01d0*/  FFMA R3, R0.reuse, R7.reuse, 1 ;  /* 0x3f80000000037423 */ /* 0x0c1fe20000000007 */
        /* <DEDUP_REMOVED lines=10> */
[----:B------:R-:W-:Y:S05]  /*0280*/  CALL.REL.NOINC `($__internal_1_$__cuda_sm3x_div_rn_noftz_f32_slowpath) ;  /* 0x0000000000187944 */ /* 0x000fea0003c00000 */
[----:B------:R-:W-:-:S07]  /*0290*/  IMAD.MOV.U32 R9, RZ, RZ, R0 ;  /* 0x000000ffff097224 */ /* 0x000fce00078e0000 */
.L_x_17:
[----:B------:R-:W-:Y:S05]  /*02a0*/  BSYNC.RECONVERGENT B0 ;  /* 0x0000000000007941 */ /* 0x000fea0003800200 */
.L_x_16:
[----:B------:R-:W0:Y:S02]  /*02b0*/  LDC.64 R4, c[0x0][0x388] ;  /* 0x0000e200ff047b82 */ /* 0x000e240000000a00 */
[----:B0-----:R-:W-:-:S05]  /*02c0*/  IMAD.WIDE R2, R2, 0x4, R4 ;  /* 0x0000000402027825 */ /* 0x001fca00078e0204 */
[----:B------:R-:W-:Y:S01]  /*02d0*/  STG.E desc[UR4][R2.64], R9 ;  /* 0x0000000902007986 */ /* 0x000fe2000c101904 */
[----:B------:R-:W-:Y:S05]  /*02e0*/  EXIT ;  /* 0x000000000000794d */ /* 0x000fea0003800000 */
        .weak           $__internal_1_$__cuda_sm3x_div_rn_noftz_f32_slowpath
        .type           $__internal_1_$__cuda_sm3x_div_rn_noftz_f32_slowpath,@function
        .size           $__internal_1_$__cuda_sm3x_div_rn_noftz_f32_slowpath,(.L_x_31 - $__internal_1_$__cuda_sm3x_div_rn_noftz_f32_slowpath)
$__internal_1_$__cuda_sm3x_div_rn_noftz_f32_slowpath:
[----:B------:R-:W-:Y:S01]  /*02f0*/  SHF.R.U32.HI R6, RZ, 0x17, R3 ;  /* 0x00000017ff067819 */ /* 0x000fe20000011603 */
[----:B------:R-:W-:Y:S01]  /*0300*/  BSSY.RECONVERGENT B1, `(.L_x_18) ;  /* 0x0000064000017945 */ /* 0x000fe20003800200 */
[--C-:B------:R-:W-:Y:S01]  /*0310*/  SHF.R.U32.HI R5, RZ, 0x17, R0.reuse ;  /* 0x00000017ff057819 */ /* 0x100fe20000011600 */
        /* <DEDUP_REMOVED lines=33> */
.L_x_19:
[----:B------:R-:W-:Y:S01]  /*0530*/  LEA R3, R6, 0xc0800000, 0x17 ;  /* 0xc080000006037811 */ /* 0x000fe200078eb8ff */
[----:B------:R-:W-:Y:S01]  /*0540*/  BSSY.RECONVERGENT B2, `(.L_x_24) ;  /* 0x0000036000027945 */ /* 0x000fe20003800200 */
[----:B------:R-:W-:-:S03]  /*0550*/  IADD3 R5, PT, PT, R5, -0x7f, RZ ;  /* 0xffffff8105057810 */ /* 0x000fc60007ffe0ff */
[----:B------:R-:W-:Y:S01]  /*0560*/  IMAD.IADD R3, R8, 0x1, -R3 ;  /* 0x0000000108037824 */ /* 0x000fe200078e0a03 */
[C---:B------:R-:W-:Y:S01]  /*0570*/  IADD3 R6, PT, PT, R5.reuse, 0x7f, -R6 ;  /* 0x0000007f05067810 */ /* 0x040fe20007ffe806 */
[----:B------:R-:W-:Y:S02]  /*0580*/  IMAD R0, R5, -0x800000, R7 ;  /* 0xff80000005007824 */ /* 0x000fe400078e0207 */
[----:B------:R-:W0:Y:S01]  /*0590*/  MUFU.RCP R8, R3 ;  /* 0x0000000300087308 */ /* 0x000e220000001000 */
[----:B------:R-:W-:Y:S01]  /*05a0*/  FADD.FTZ R11, -R3, -RZ ;  /* 0x800000ff030b7221 */ /* 0x000fe20000010100 */
[----:B------:R-:W-:-:S03]  /*05b0*/  IMAD.IADD R6, R6, 0x1, R9 ;  /* 0x0000000106067824 */ /* 0x000fc600078e0209 */
        /* <DEDUP_REMOVED lines=21> */
[CCC-:B------:R-:W-:Y:S01]  /*0710*/  FFMA.RM R6, R10.reuse, R8.reuse, R7.reuse ;  /* 0x000000080a067223 */ /* 0x1c0fe20000004007 */
[C---:B------:R-:W-:Y:S02]  /*0720*/  ISETP.NE.AND P2, PT, R9.reuse, RZ, PT ;  /* 0x000000ff0900720c */ /* 0x040fe40003f45270 */
[----:B------:R-:W-:Y:S02]  /*0730*/  ISETP.NE.AND P1, PT, R9, RZ, PT ;  /* 0x000000ff0900720c */ /* 0x000fe40003f25270 */
[----:B------:R-:W-:Y:S01]  /*0740*/  LOP3.LUT R5, R3, 0x7fffff, RZ, 0xc0, !PT ;  /* 0x007fffff03057812 */ /* 0x000fe200078ec0ff */
[----:B------:R-:W-:Y:S01]  /*0750*/  FFMA.RP R3, R10, R8, R7 ;  /* 0x000000080a037223 */ /* 0x000fe20000008007 */
[C---:B------:R-:W-:Y:S01]  /*0760*/  VIADD R8, R9.reuse, 0x20 ;  /* 0x0000002009087836 */ /* 0x040fe20000000000 */
        /* <DEDUP_REMOVED lines=15> */
.L_x_26:
[----:B------:R-:W-:-:S04]  /*0860*/  LOP3.LUT R0, R0, 0x80000000, RZ, 0xc0, !PT ;  /* 0x8000000000007812 */ /* 0x000fc800078ec0ff */
[----:B------:R-:W-:Y:S01]  /*0870*/  LOP3.LUT R0, R0, 0x7f800000, RZ, 0xfc, !PT ;  /* 0x7f80000000007812 */ /* 0x000fe200078efcff */
[----:B------:R-:W-:Y:S06]  /*0880*/  BRA `(.L_x_27) ;  /* 0x0000000000047947 */ /* 0x000fec0003800000 */
.L_x_25:
[----:B------:R-:W-:-:S07]  /*0890*/  IMAD R0, R6, 0x800000, R0 ;  /* 0x0080000006007824 */ /* 0x000fce00078e0200 */
.L_x_27:
[----:B------:R-:W-:Y:S05]  /*08a0*/  BSYNC.RECONVERGENT B2 ;  /* 0x0000000000027941 */ /* 0x000fea0003800200 */
.L_x_24:
[----:B------:R-:W-:Y:S05]  /*08b0*/  BRA `(.L_x_28) ;  /* 0x0000000000207947 */ /* 0x000fea0003800000 */
.L_x_23:
[----:B------:R-:W-:-:S04]  /*08c0*/  LOP3.LUT R0, R8, 0x80000000, R7, 0x48, !PT ;  /* 0x8000000008007812 */ /* 0x000fc800078e4807 */
[----:B------:R-:W-:Y:S01]  /*08d0*/  LOP3.LUT R0, R0, 0x7f800000, RZ, 0xfc, !PT ;  /* 0x7f80000000007812 */ /* 0x000fe200078efcff */
[----:B------:R-:W-:Y:S06]  /*08e0*/  BRA `(.L_x_28) ;  /* 0x0000000000147947 */ /* 0x000fec0003800000 */
.L_x_22:
[----:B------:R-:W-:Y:S01]  /*08f0*/  LOP3.LUT R0, R8, 0x80000000, R7, 0x48, !PT ;  /* 0x8000000008007812 */ /* 0x000fe200078e4807 */
[----:B------:R-:W-:Y:S06]  /*0900*/  BRA `(.L_x_28) ;  /* 0x00000000000c7947 */ /* 0x000fec0003800000 */
.L_x_21:
[----:B------:R-:W0:Y:S01]  /*0910*/  MUFU.RSQ R0, -QNAN ;  /* 0xffc0000000007908 */ /* 0x000e220000001400 */
[----:B------:R-:W-:Y:S05]  /*0920*/  BRA `(.L_x_28) ;  /* 0x0000000000047947 */ /* 0x000fea0003800000 */
.L_x_20:
[----:B------:R-:W-:-:S07]  /*0930*/  FADD.FTZ R0, R0, R3 ;  /* 0x0000000300007221 */ /* 0x000fce0000010000 */
.L_x_28:
[----:B------:R-:W-:Y:S05]  /*0940*/  BSYNC.RECONVERGENT B1 ;  /* 0x0000000000017941 */ /* 0x000fea0003800200 */
.L_x_18:
[----:B------:R-:W-:-:S04]  /*0950*/  IMAD.MOV.U32 R5, RZ, RZ, 0x0 ;  /* 0x00000000ff057424 */ /* 0x000fc800078e00ff */
[----:B0-----:R-:W-:Y:S05]  /*0960*/  RET.REL.NODEC R4 `(_Z10tanh_naivePfS_ii) ;  /* 0xfffffff404a47950 */ /* 0x001fea0003c3ffff */
.L_x_29:
        /* <DEDUP_REMOVED lines=9> */
.L_x_31:


//--------------------- .nv.shared._Z20tanh_optimized_finalPfS_ii --------------------------
	.section	.nv.shared._Z20tanh_optimized_finalPfS_ii,"aw",@nobits
	.sectionflags	@""
	.align	4
.nv.shared._Z20tanh_optimized_finalPfS_ii:
	.zero		2112


//--------------------- .nv.shared.reserved.0     --------------------------
	.section	.nv.shared.reserved.0,"aw",@nobits
	.weak		__nv_reservedSMEM_offset_0_alias
	.size		__nv_reservedSMEM_offset_0_alias, 0, 64
	.other		__nv_reservedSMEM_offset_0_alias,@"STO_CUDA_RESERVED_SHARED STV_DEFAULT"
__nv_reservedSMEM_offset_0_alias:
	.zero		0
	.zero		64


//--------------------- .nv.constant0._Z20tanh_optimized_finalPfS_ii --------------------------
	.section	.nv.constant0._Z20tanh_optimized_finalPfS_ii,"a",@progbits
	.sectionflags	@""
	.align	4
.nv.constant0._Z20tanh_optimized_finalPfS_ii:
	.zero		920


//--------------------- .nv.constant0._Z10tanh_naivePfS_ii --------------------------
	.section	.nv.constant0._Z10tanh_naivePfS_ii,"a",@progbits
	.sectionflags	@""
	.align	4
.nv.constant0._Z10tanh_naivePfS_ii:
	.zero		920


//--------------------- SYMBOLS --------------------------

	.type		.nv.reservedSmem.offset0,@object
	.size		.nv.reservedSmem.offset0,0x4
	.type		.nv.reservedSmem.cap,@object
	.size		.nv.reservedSmem.cap,0x4
